	.version 1.1
	.target compute_10, map_f64_to_f32
	// compiled with /home/mmurphy/sw/compiler/gpgpu/open64/src/targia32_nvisa/lib//be
	// nvopencc built on 2008-02-15

	.reg .u32 %ra<17>;
	.reg .u64 %rda<17>;
	.reg .f32 %fa<17>;
	.reg .f64 %fda<17>;
	.reg .u32 %rv<5>;
	.reg .u64 %rdv<5>;
	.reg .f32 %fv<5>;
	.reg .f64 %fdv<5>;


	//-----------------------------------------------------------
	// Compiling loop5.i (/tmp/ccBI#.158KsM)
	//-----------------------------------------------------------

	//-----------------------------------------------------------
	// Options:
	//-----------------------------------------------------------
	//  Target:ptx, ISA:compute_10, Endian:little, Pointer Size:32
	//  -O3	(Optimization level)
	//  -g0	(Debug level)
	//  -m2	(Report advisories)
	//-----------------------------------------------------------

	.file	1	"loop5.i"

	.shared .align 4 .b8 data1[4096];
	.shared .align 4 .b8 data2[4096];
	.shared .align 4 .b8 data3[4096];

	.entry doit
	{
	.reg .u32 %r<53>;
	.reg .f32 %f<21>;
	.reg .f64 %fd<7>;
	.reg .pred %p<5>;
	.loc	1	9	0
$LBB1_doit:
	.loc	1	11	0
	mov.s32 	%r1, %r2;            	// 
	mov.s32 	%r3, %r1;            	// 
	mov.s32 	%r4, %r5;            	// 
	setp.ge.s32 	%p1, %r1, %r4;   	// 
	@%p1 bra 	$Lt_0_9;            	// 
	mov.u32 	%r6, data2;          	// 
	sub.s32 	%r7, %r4, %r1;       	// 
	mov.s32 	%r8, %r7;            	// 
	mul.lo.u32 	%r9, %r1, 32;     	// 
	mov.s32 	%r10, %r11;          	// 
	add.s32 	%r12, %r1, %r10;     	// 
	add.s32 	%r13, %r10, %r4;     	// 
	sub.s32 	%r14, %r1, %r10;     	// 
	add.u32 	%r15, %r13, %r9;     	// 
	mul.lo.u32 	%r16, %r12, 32;   	// 
	mul.lo.u32 	%r17, %r14, 32;   	// 
	mul.lo.u32 	%r18, %r15, 4;    	// 
	add.u32 	%r19, %r18, %r6;     	// 
	mov.u32 	%r20, data1;         	// 
	mov.s32 	%r21, %r8;           	// 
$Lt_0_11:
 //<loop> Loop body line 11, nesting depth: 1, estimated iterations: unknown
	mov.s32 	%r22, %r7;           	// 
	add.u32 	%r23, %r1, %r9;      	// 
	add.u32 	%r24, %r12, %r9;     	// 
	add.u32 	%r25, %r14, %r9;     	// 
	mul.lo.u32 	%r26, %r23, 4;    	// 
	mul.lo.u32 	%r27, %r24, 4;    	// 
	add.u32 	%r28, %r12, %r16;    	// 
	add.u32 	%r29, %r1, %r16;     	// 
	add.u32 	%r30, %r14, %r16;    	// 
	mul.lo.u32 	%r31, %r25, 4;    	// 
	add.u32 	%r32, %r12, %r17;    	// 
	add.u32 	%r33, %r1, %r17;     	// 
	add.u32 	%r34, %r14, %r17;    	// 
	add.u32 	%r35, %r26, %r20;    	// 
	add.u32 	%r36, %r26, %r6;     	// 
	add.u32 	%r37, %r27, %r6;     	// 
	mul.lo.u32 	%r38, %r28, 4;    	// 
	mul.lo.u32 	%r39, %r29, 4;    	// 
	mul.lo.u32 	%r40, %r30, 4;    	// 
	add.u32 	%r41, %r31, %r6;     	// 
	mul.lo.u32 	%r42, %r32, 4;    	// 
	mul.lo.u32 	%r43, %r33, 4;    	// 
	mul.lo.u32 	%r44, %r34, 4;    	// 
	add.u32 	%r45, %r38, %r6;     	// 
	add.u32 	%r46, %r39, %r6;     	// 
	add.u32 	%r47, %r40, %r6;     	// 
	add.u32 	%r48, %r42, %r6;     	// 
	add.u32 	%r49, %r43, %r6;     	// 
	add.u32 	%r50, %r44, %r6;     	// 
 //<loop> Part of loop body line 11, head labeled $Lt_0_11
	mov.s32 	%r51, %r22;          	// 
$Lt_0_14:
 //<loop> Loop body line 11, nesting depth: 2, estimated iterations: unknown
	.loc	1	13	0
	ld.shared.f32 	%f1, [%r35+0]; 	// id:63 data1+0x0
	cvt.f64.f32 	%fd1, %f1;       	// 
	ld.shared.f32 	%f2, [%r45+0]; 	// id:64 data2+0x0
	ld.shared.f32 	%f3, [%r46+0]; 	// id:65 data2+0x0
	ld.shared.f32 	%f4, [%r47+0]; 	// id:66 data2+0x0
	ld.shared.f32 	%f5, [%r37+0]; 	// id:67 data2+0x0
	ld.shared.f32 	%f6, [%r36+0]; 	// id:68 data2+0x0
	ld.shared.f32 	%f7, [%r41+0]; 	// id:69 data2+0x0
	ld.shared.f32 	%f8, [%r48+0]; 	// id:70 data2+0x0
	ld.shared.f32 	%f9, [%r49+0]; 	// id:71 data2+0x0
	ld.shared.f32 	%f10, [%r50+0];	// id:72 data2+0x0
	add.f32 	%f11, %f9, %f10;     	// 
	add.f32 	%f12, %f8, %f11;     	// 
	add.f32 	%f13, %f7, %f12;     	// 
	add.f32 	%f14, %f6, %f13;     	// 
	add.f32 	%f15, %f5, %f14;     	// 
	add.f32 	%f16, %f4, %f15;     	// 
	add.f32 	%f17, %f3, %f16;     	// 
	add.f32 	%f18, %f2, %f17;     	// 
	cvt.f64.f32 	%fd2, %f18;      	// 
	mov.f64 	%fd3, 0d4022000000000000;	// 9
	div.f64 	%fd4, %fd2, %fd3;    	// 
	add.f64 	%fd5, %fd1, %fd4;    	// 
	cvt.rn.f32.f64 	%f19, %fd5;   	// 
	st.shared.f32 	[%r35+0], %f19;	// id:73 data1+0x0
	add.u32 	%r49, %r49, 4;       	// 
	add.u32 	%r46, %r46, 4;       	// 
	add.u32 	%r36, %r36, 4;       	// 
	add.u32 	%r35, %r35, 4;       	// 
	add.u32 	%r50, %r50, 4;       	// 
	add.u32 	%r47, %r47, 4;       	// 
	add.u32 	%r41, %r41, 4;       	// 
	add.u32 	%r48, %r48, 4;       	// 
	add.u32 	%r45, %r45, 4;       	// 
	add.u32 	%r37, %r37, 4;       	// 
	setp.ne.s32 	%p2, %r37, %r19; 	// 
	@%p2 bra 	$Lt_0_14;           	// 
 //<loop> Part of loop body line 11, head labeled $Lt_0_11
	add.s32 	%r3, %r3, 1;         	// 
	add.u32 	%r17, %r17, 32;      	// 
	add.u32 	%r16, %r16, 32;      	// 
	add.u32 	%r9, %r9, 32;        	// 
	add.u32 	%r19, %r19, 128;     	// 
	setp.ne.s32 	%p3, %r3, %r4;   	// 
	@%p3 bra 	$Lt_0_11;           	// 
$Lt_0_9:
	.loc	1	18	0
	exit;                         	// 
$LDWend_doit:
	} // doit



// ===== COMPILED SASS (sm_100) =====

	.target	sm_100

	.elftype	@"ET_EXEC"


//--------------------- .note.nv.tkinfo           --------------------------
	.section	.note.nv.tkinfo,"",@"SHT_NOTE"
	.sectionflags	@"SHF_NOTE_NV_TKINFO"
	.tkinfo
        /*0018*/ 	.word	0x00000002
        /*0030*/ 	.string	""
        /*0030*/ 	.string	"ptxas"
        /*0030*/ 	.string	"Cuda compilation tools, release 13.0, V13.0.88"
        /*0030*/ 	.string	"Build cuda_13.0.r13.0/compiler.36424714_0"
        /*0030*/ 	.string	"-arch sm_100 "



//--------------------- .note.nv.cuinfo           --------------------------
	.section	.note.nv.cuinfo,"",@"SHT_NOTE"
	.sectionflags	@"SHF_NOTE_NV_CUINFO"
        /*0018*/ 	.short	0x0002
        /*001a*/ 	.short	0x000a
        /*001c*/ 	.short	0x0082
	.zero		2


//--------------------- .nv.info                  --------------------------
	.section	.nv.info,"",@"SHT_CUDA_INFO"
	.align	4


	//----- nvinfo : EIATTR_REGCOUNT
	.align		4
        /*0000*/ 	.byte	0x04, 0x2f
        /*0002*/ 	.short	(.L_1 - .L_0)
	.align		4
.L_0:
        /*0004*/ 	.word	index@(doit)
        /*0008*/ 	.word	0x00000018


	//----- nvinfo : EIATTR_FRAME_SIZE
	.align		4
.L_1:
        /*000c*/ 	.byte	0x04, 0x11
        /*000e*/ 	.short	(.L_3 - .L_2)
	.align		4
.L_2:
        /*0010*/ 	.word	index@($__internal_1_$__cuda_sm20_div_rn_f64_full)
        /*0014*/ 	.word	0x00000000


	//----- nvinfo : EIATTR_FRAME_SIZE
	.align		4
.L_3:
        /*0018*/ 	.byte	0x04, 0x11
        /*001a*/ 	.short	(.L_5 - .L_4)
	.align		4
.L_4:
        /*001c*/ 	.word	index@($__internal_0_$__cuda_sm20_div_rn_f64_fast)
        /*0020*/ 	.word	0x00000000


	//----- nvinfo : EIATTR_FRAME_SIZE
	.align		4
.L_5:
        /*0024*/ 	.byte	0x04, 0x11
        /*0026*/ 	.short	(.L_7 - .L_6)
	.align		4
.L_6:
        /*0028*/ 	.word	index@(doit)
        /*002c*/ 	.word	0x00000000


	//----- nvinfo : EIATTR_MIN_STACK_SIZE
	.align		4
.L_7:
        /*0030*/ 	.byte	0x04, 0x12
        /*0032*/ 	.short	(.L_9 - .L_8)
	.align		4
.L_8:
        /*0034*/ 	.word	index@(doit)
        /*0038*/ 	.word	0x00000000
.L_9:


//--------------------- .nv.compat                --------------------------
	.section	.nv.compat,"",@"SHT_CUDA_COMPAT_INFO"
	.align	4
        /*0000*/ 	.byte	0x02, 0x09, 0x00, 0x00, 0x02, 0x02, 0x01, 0x00, 0x02, 0x05, 0x05, 0x00, 0x03, 0x07, 0x01, 0x01
        /*0010*/ 	.byte	0x02, 0x03, 0x00, 0x00, 0x02, 0x06, 0x01, 0x00, 0x04, 0x0b, 0x08, 0x00, 0x01, 0x00, 0x00, 0x00
        /*0020*/ 	.byte	0x00, 0x00, 0x00, 0x00


//--------------------- .nv.info.doit             --------------------------
	.section	.nv.info.doit,"",@"SHT_CUDA_INFO"
	.sectionflags	@""
	.align	4


	//----- nvinfo : EIATTR_CUDA_API_VERSION
	.align		4
        /*0000*/ 	.byte	0x04, 0x37
        /*0002*/ 	.short	(.L_11 - .L_10)
.L_10:
        /*0004*/ 	.word	0x00000082


	//----- nvinfo : EIATTR_SPARSE_MMA_MASK
	.align		4
.L_11:
        /*0008*/ 	.byte	0x03, 0x50
        /*000a*/ 	.short	0x0000


	//----- nvinfo : EIATTR_MAXREG_COUNT
	.align		4
        /*000c*/ 	.byte	0x03, 0x1b
        /*000e*/ 	.short	0x00ff


	//----- nvinfo : EIATTR_MERCURY_ISA_VERSION
	.align		4
        /*0010*/ 	.byte	0x03, 0x5f
        /*0012*/ 	.short	0x0101


	//----- nvinfo : EIATTR_VRC_CTA_INIT_COUNT
	.align		4
        /*0014*/ 	.byte	0x02, 0x4a
	.zero		1
	.zero		1


	//----- nvinfo : EIATTR_EXIT_INSTR_OFFSETS
	.align		4
        /*0018*/ 	.byte	0x04, 0x1c
        /*001a*/ 	.short	(.L_13 - .L_12)


	//   ....[0]....
.L_12:
        /*001c*/ 	.word	0x00000010


	//   ....[1]....
        /*0020*/ 	.word	0x000004e0


	//----- nvinfo : EIATTR_CRS_STACK_SIZE
	.align		4
.L_13:
        /*0024*/ 	.byte	0x04, 0x1e
        /*0026*/ 	.short	(.L_15 - .L_14)
.L_14:
        /*0028*/ 	.word	0x00000000


	//----- nvinfo : EIATTR_SW_WAR
	.align		4
.L_15:
        /*002c*/ 	.byte	0x04, 0x36
        /*002e*/ 	.short	(.L_17 - .L_16)
.L_16:
        /*0030*/ 	.word	0x00000008
.L_17:


//--------------------- .nv.callgraph             --------------------------
	.section	.nv.callgraph,"",@"SHT_CUDA_CALLGRAPH"
	.align	4
	.sectionentsize	8
	.align		4
        /*0000*/ 	.word	0x00000000
	.align		4
        /*0004*/ 	.word	0xffffffff
	.align		4
        /*0008*/ 	.word	0x00000000
	.align		4
        /*000c*/ 	.word	0xfffffffe
	.align		4
        /*0010*/ 	.word	0x00000000
	.align		4
        /*0014*/ 	.word	0xfffffffd
	.align		4
        /*0018*/ 	.word	0x00000000
	.align		4
        /*001c*/ 	.word	0xfffffffc


//--------------------- .text.doit                --------------------------
	.section	.text.doit,"ax",@progbits
	.align	128
.text.doit:
        .type           doit,@function
        .size           doit,(.L_x_7 - doit)
        .other          doit,@"STO_CUDA_ENTRY STV_DEFAULT"
doit:
[----:B------:R-:W-:-:S13]  /*0000*/  ISETP.GE.AND P0, PT, R0, R0, PT ;  /* 0x000000000000720c */ /* 0x000fda0003f06270 */
[----:B------:R-:W-:Y:S05]  /*0010*/  @P0 EXIT ;  /* 0x000000000000094d */ /* 0x000fea0003800000 */
[----:B------:R-:W0:Y:S01]  /*0020*/  S2UR UR9, SR_CgaCtaId ;  /* 0x00000000000979c3 */ /* 0x000e220000008800 */
[----:B------:R-:W-:Y:S01]  /*0030*/  UMOV UR4, 0x400 ;  /* 0x0000040000047882 */ /* 0x000fe20000000000 */
[----:B------:R-:W-:Y:S02]  /*0040*/  USHF.L.U32 UR10, UR10, 0x5, URZ ;  /* 0x000000050a0a7899 */ /* 0x000fe400080006ff */
[----:B------:R-:W-:Y:S02]  /*0050*/  UIADD3 UR5, UPT, UPT, UR4, 0x1000, URZ ;  /* 0x0000100004057890 */ /* 0x000fe4000fffe0ff */
[----:B------:R-:W-:Y:S02]  /*0060*/  UIADD3 UR6, UPT, UPT, UR6, UR6, URZ ;  /* 0x0000000606067290 */ /* 0x000fe4000fffe0ff */
[----:B------:R-:W-:Y:S02]  /*0070*/  UIADD3 UR7, UPT, UPT, UR7, -UR7, URZ ;  /* 0x8000000707077290 */ /* 0x000fe4000fffe0ff */
[----:B------:R-:W-:-:S02]  /*0080*/  UIADD3 UR8, UPT, UPT, UR10, UR8, UR8 ;  /* 0x000000080a087290 */ /* 0x000fc4000fffe008 */
[----:B------:R-:W-:Y:S02]  /*0090*/  USHF.L.U32 UR20, UR6, 0x5, URZ ;  /* 0x0000000506147899 */ /* 0x000fe400080006ff */
[----:B------:R-:W-:Y:S02]  /*00a0*/  USHF.L.U32 UR21, UR7, 0x5, URZ ;  /* 0x0000000507157899 */ /* 0x000fe400080006ff */
[----:B0-----:R-:W-:Y:S02]  /*00b0*/  ULEA UR5, UR9, UR5, 0x18 ;  /* 0x0000000509057291 */ /* 0x001fe4000f8ec0ff */
[----:B------:R-:W-:Y:S02]  /*00c0*/  ULEA UR9, UR9, UR4, 0x18 ;  /* 0x0000000409097291 */ /* 0x000fe4000f8ec0ff */
[----:B------:R-:W-:Y:S01]  /*00d0*/  ULEA UR8, UR8, UR5, 0x2 ;  /* 0x0000000508087291 */ /* 0x000fe2000f8e10ff */
[----:B------:R-:W-:-:S11]  /*00e0*/  UMOV UR4, UR11 ;  /* 0x0000000b00047c82 */ /* 0x000fd60008000000 */
.L_x_1:
[----:B------:R-:W-:Y:S02]  /*00f0*/  UIADD3 UR11, UPT, UPT, UR11, UR10, URZ ;  /* 0x0000000a0b0b7290 */ /* 0x000fe4000fffe0ff */
[----:B------:R-:W-:Y:S02]  /*0100*/  UIADD3 UR12, UPT, UPT, UR6, UR10, URZ ;  /* 0x0000000a060c7290 */ /* 0x000fe4000fffe0ff */
[----:B------:R-:W-:Y:S02]  /*0110*/  UIADD3 UR13, UPT, UPT, UR7, UR10, URZ ;  /* 0x0000000a070d7290 */ /* 0x000fe4000fffe0ff */
[----:B------:R-:W-:Y:S02]  /*0120*/  UIADD3 UR14, UPT, UPT, UR6, UR20, URZ ;  /* 0x00000014060e7290 */ /* 0x000fe4000fffe0ff */
[----:B------:R-:W-:Y:S02]  /*0130*/  UIADD3 UR15, UPT, UPT, UR15, UR20, URZ ;  /* 0x000000140f0f7290 */ /* 0x000fe4000fffe0ff */
[----:B------:R-:W-:-:S02]  /*0140*/  UIADD3 UR16, UPT, UPT, UR7, UR20, URZ ;  /* 0x0000001407107290 */ /* 0x000fc4000fffe0ff */
[----:B------:R-:W-:Y:S02]  /*0150*/  UIADD3 UR17, UPT, UPT, UR6, UR21, URZ ;  /* 0x0000001506117290 */ /* 0x000fe4000fffe0ff */
[----:B------:R-:W-:Y:S02]  /*0160*/  UIADD3 UR18, UPT, UPT, UR18, UR21, URZ ;  /* 0x0000001512127290 */ /* 0x000fe4000fffe0ff */
[----:B------:R-:W-:Y:S02]  /*0170*/  UIADD3 UR19, UPT, UPT, UR7, UR21, URZ ;  /* 0x0000001507137290 */ /* 0x000fe4000fffe0ff */
[----:B------:R-:W-:Y:S02]  /*0180*/  UIADD3 UR4, UPT, UPT, UR4, 0x1, URZ ;  /* 0x0000000104047890 */ /* 0x000fe4000fffe0ff */
[----:B------:R-:W-:Y:S02]  /*0190*/  ULEA UR22, UR11, UR9, 0x2 ;  /* 0x000000090b167291 */ /* 0x000fe4000f8e10ff */
[----:B------:R-:W-:-:S02]  /*01a0*/  ULEA UR11, UR11, UR5, 0x2 ;  /* 0x000000050b0b7291 */ /* 0x000fc4000f8e10ff */
[----:B------:R-:W-:Y:S02]  /*01b0*/  ULEA UR12, UR12, UR5, 0x2 ;  /* 0x000000050c0c7291 */ /* 0x000fe4000f8e10ff */
[----:B------:R-:W-:Y:S02]  /*01c0*/  ULEA UR13, UR13, UR5, 0x2 ;  /* 0x000000050d0d7291 */ /* 0x000fe4000f8e10ff */
[----:B------:R-:W-:Y:S02]  /*01d0*/  ULEA UR14, UR14, UR5, 0x2 ;  /* 0x000000050e0e7291 */ /* 0x000fe4000f8e10ff */
[----:B------:R-:W-:Y:S02]  /*01e0*/  ULEA UR15, UR15, UR5, 0x2 ;  /* 0x000000050f0f7291 */ /* 0x000fe4000f8e10ff */
[----:B------:R-:W-:Y:S02]  /*01f0*/  ULEA UR16, UR16, UR5, 0x2 ;  /* 0x0000000510107291 */ /* 0x000fe4000f8e10ff */
[----:B------:R-:W-:-:S02]  /*0200*/  ULEA UR17, UR17, UR5, 0x2 ;  /* 0x0000000511117291 */ /* 0x000fc4000f8e10ff */
[----:B------:R-:W-:Y:S02]  /*0210*/  ULEA UR18, UR18, UR5, 0x2 ;  /* 0x0000000512127291 */ /* 0x000fe4000f8e10ff */
[----:B------:R-:W-:Y:S02]  /*0220*/  ULEA UR19, UR19, UR5, 0x2 ;  /* 0x0000000513137291 */ /* 0x000fe4000f8e10ff */
[----:B0-----:R-:W-:-:S11]  /*0230*/  UISETP.NE.AND UP1, UPT, UR4, UR5, UPT ;  /* 0x000000050400728c */ /* 0x001fd6000bf25270 */
.L_x_0:
[----:B------:R-:W-:Y:S01]  /*0240*/  LDS R8, [UR18] ;  /* 0x00000012ff087984 */ /* 0x000fe20008000800 */
[----:B------:R-:W-:-:S03]  /*0250*/  MOV R10, 0x3a0 ;  /* 0x000003a0000a7802 */ /* 0x000fc60000000f00 */
[----:B0-----:R-:W0:Y:S04]  /*0260*/  LDS R9, [UR19] ;  /* 0x00000013ff097984 */ /* 0x001e280008000800 */
[----:B------:R-:W1:Y:S04]  /*0270*/  LDS R7, [UR17] ;  /* 0x00000011ff077984 */ /* 0x000e680008000800 */
[----:B------:R-:W2:Y:S04]  /*0280*/  LDS R6, [UR13] ;  /* 0x0000000dff067984 */ /* 0x000ea80008000800 */
[----:B------:R-:W3:Y:S04]  /*0290*/  LDS R5, [UR11] ;  /* 0x0000000bff057984 */ /* 0x000ee80008000800 */
[----:B------:R-:W4:Y:S04]  /*02a0*/  LDS R4, [UR12] ;  /* 0x0000000cff047984 */ /* 0x000f280008000800 */
[----:B------:R-:W5:Y:S04]  /*02b0*/  LDS R3, [UR16] ;  /* 0x00000010ff037984 */ /* 0x000f680008000800 */
[----:B------:R-:W5:Y:S04]  /*02c0*/  LDS R1, [UR15] ;  /* 0x0000000fff017984 */ /* 0x000f680008000800 */
[----:B------:R-:W5:Y:S04]  /*02d0*/  LDS R0, [UR14] ;  /* 0x0000000eff007984 */ /* 0x000f680008000800 */
[----:B------:R-:W5:Y:S01]  /*02e0*/  LDS R2, [UR22] ;  /* 0x00000016ff027984 */ /* 0x000f620008000800 */
[----:B0-----:R-:W-:-:S04]  /*02f0*/  FADD.FTZ R8, R8, R9 ;  /* 0x0000000908087221 */ /* 0x001fc80000010000 */
[----:B-1----:R-:W-:-:S04]  /*0300*/  FADD.FTZ R7, R7, R8 ;  /* 0x0000000807077221 */ /* 0x002fc80000010000 */
[----:B--2---:R-:W-:-:S04]  /*0310*/  FADD.FTZ R6, R6, R7 ;  /* 0x0000000706067221 */ /* 0x004fc80000010000 */
[----:B---3--:R-:W-:-:S04]  /*0320*/  FADD.FTZ R5, R5, R6 ;  /* 0x0000000605057221 */ /* 0x008fc80000010000 */
[----:B----4-:R-:W-:-:S04]  /*0330*/  FADD.FTZ R4, R4, R5 ;  /* 0x0000000504047221 */ /* 0x010fc80000010000 */
[----:B-----5:R-:W-:-:S04]  /*0340*/  FADD.FTZ R4, R3, R4 ;  /* 0x0000000403047221 */ /* 0x020fc80000010000 */
[----:B------:R-:W-:-:S04]  /*0350*/  FADD.FTZ R1, R1, R4 ;  /* 0x0000000401017221 */ /* 0x000fc80000010000 */
[----:B------:R-:W-:Y:S01]  /*0360*/  FADD.FTZ R0, R0, R1 ;  /* 0x0000000100007221 */ /* 0x000fe20000010000 */
[----:B------:R-:W0:Y:S08]  /*0370*/  F2F.F64.F32 R2, R2 ;  /* 0x0000000200027310 */ /* 0x000e300000201800 */
[----:B------:R1:W2:Y:S02]  /*0380*/  F2F.F64.F32 R8, R0 ;  /* 0x0000000000087310 */ /* 0x0002a40000201800 */
[----:B012---:R-:W-:Y:S05]  /*0390*/  CALL.REL.NOINC `($__internal_0_$__cuda_sm20_div_rn_f64_fast) ;  /* 0x0000000000547944 */ /* 0x007fea0003c00000 */
[----:B------:R-:W-:Y:S01]  /*03a0*/  DADD R0, R2, R0 ;  /* 0x0000000002007229 */ /* 0x000fe20000000000 */
[----:B------:R-:W-:Y:S02]  /*03b0*/  UIADD3 UR12, UPT, UPT, UR12, 0x4, URZ ;  /* 0x000000040c0c7890 */ /* 0x000fe4000fffe0ff */
[----:B------:R-:W-:Y:S02]  /*03c0*/  UIADD3 UR18, UPT, UPT, UR18, 0x4, URZ ;  /* 0x0000000412127890 */ /* 0x000fe4000fffe0ff */
[----:B------:R-:W-:Y:S02]  /*03d0*/  UISETP.NE.AND UP0, UPT, UR12, UR8, UPT ;  /* 0x000000080c00728c */ /* 0x000fe4000bf05270 */
[----:B------:R-:W-:Y:S02]  /*03e0*/  UIADD3 UR15, UPT, UPT, UR15, 0x4, URZ ;  /* 0x000000040f0f7890 */ /* 0x000fe4000fffe0ff */
[----:B------:R-:W-:Y:S01]  /*03f0*/  UIADD3 UR11, UPT, UPT, UR11, 0x4, URZ ;  /* 0x000000040b0b7890 */ /* 0x000fe2000fffe0ff */
[----:B------:R-:W0:Y:S01]  /*0400*/  F2F.F32.F64 R0, R0 ;  /* 0x0000000000007310 */ /* 0x000e220000301000 */
[----:B------:R-:W-:-:S02]  /*0410*/  UIADD3 UR19, UPT, UPT, UR19, 0x4, URZ ;  /* 0x0000000413137890 */ /* 0x000fc4000fffe0ff */
[----:B------:R-:W-:Y:S02]  /*0420*/  UIADD3 UR16, UPT, UPT, UR16, 0x4, URZ ;  /* 0x0000000410107890 */ /* 0x000fe4000fffe0ff */
[----:B------:R-:W-:Y:S02]  /*0430*/  UIADD3 UR13, UPT, UPT, UR13, 0x4, URZ ;  /* 0x000000040d0d7890 */ /* 0x000fe4000fffe0ff */
[----:B------:R-:W-:Y:S02]  /*0440*/  UIADD3 UR17, UPT, UPT, UR17, 0x4, URZ ;  /* 0x0000000411117890 */ /* 0x000fe4000fffe0ff */
[----:B------:R-:W-:Y:S01]  /*0450*/  UIADD3 UR14, UPT, UPT, UR14, 0x4, URZ ;  /* 0x000000040e0e7890 */ /* 0x000fe2000fffe0ff */
[----:B0-----:R0:W-:Y:S01]  /*0460*/  STS [UR22], R0 ;  /* 0x00000000ff007988 */ /* 0x0011e20008000816 */
[----:B------:R-:W-:Y:S01]  /*0470*/  UIADD3 UR22, UPT, UPT, UR22, 0x4, URZ ;  /* 0x0000000416167890 */ /* 0x000fe2000fffe0ff */
[----:B------:R-:W-:Y:S11]  /*0480*/  BRA.U UP0, `(.L_x_0) ;  /* 0xfffffffd006c7547 */ /* 0x000ff6000b83ffff */
[----:B------:R-:W-:Y:S02]  /*0490*/  UIADD3 UR21, UPT, UPT, UR21, 0x20, URZ ;  /* 0x0000002015157890 */ /* 0x000fe4000fffe0ff */
[----:B------:R-:W-:Y:S02]  /*04a0*/  UIADD3 UR20, UPT, UPT, UR20, 0x20, URZ ;  /* 0x0000002014147890 */ /* 0x000fe4000fffe0ff */
[----:B------:R-:W-:Y:S02]  /*04b0*/  UIADD3 UR10, UPT, UPT, UR10, 0x20, URZ ;  /* 0x000000200a0a7890 */ /* 0x000fe4000fffe0ff */
[----:B------:R-:W-:Y:S01]  /*04c0*/  UIADD3 UR8, UPT, UPT, UR8, 0x80, URZ ;  /* 0x0000008008087890 */ /* 0x000fe2000fffe0ff */
[----:B------:R-:W-:Y:S11]  /*04d0*/  BRA.U UP1, `(.L_x_1) ;  /* 0xfffffffd01047547 */ /* 0x000ff6000b83ffff */
[----:B------:R-:W-:Y:S05]  /*04e0*/  EXIT ;  /* 0x000000000000794d */ /* 0x000fea0003800000 */
        .weak           $__internal_0_$__cuda_sm20_div_rn_f64_fast
        .type           $__internal_0_$__cuda_sm20_div_rn_f64_fast,@function
        .size           $__internal_0_$__cuda_sm20_div_rn_f64_fast,($__internal_1_$__cuda_sm20_div_rn_f64_full - $__internal_0_$__cuda_sm20_div_rn_f64_fast)
$__internal_0_$__cuda_sm20_div_rn_f64_fast:
[----:B------:R-:W0:Y:S01]  /*04f0*/  MUFU.RCP64H R1, 9 ;  /* 0x4022000000017908 */ /* 0x000e220000001800 */
[----:B------:R-:W-:Y:S01]  /*0500*/  IMAD.MOV.U32 R4, RZ, RZ, R10 ;  /* 0x000000ffff047224 */ /* 0x000fe200078e000a */
[----:B------:R-:W-:Y:S01]  /*0510*/  FSETP.GEU.AND P1, PT, |R9|, 6.5827683646048100446e-37, PT ;  /* 0x036000000900780b */ /* 0x000fe20003f2e200 */
[----:B------:R-:W-:Y:S02]  /*0520*/  IMAD.MOV.U32 R10, RZ, RZ, 0x0 ;  /* 0x00000000ff0a7424 */ /* 0x000fe400078e00ff */
[----:B------:R-:W-:Y:S02]  /*0530*/  IMAD.MOV.U32 R11, RZ, RZ, 0x40220000 ;  /* 0x40220000ff0b7424 */ /* 0x000fe400078e00ff */
[----:B------:R-:W-:-:S06]  /*0540*/  IMAD.MOV.U32 R0, RZ, RZ, 0x1 ;  /* 0x00000001ff007424 */ /* 0x000fcc00078e00ff */
[----:B0-----:R-:W-:-:S08]  /*0550*/  DFMA R6, R0, -R10, 1 ;  /* 0x3ff000000006742b */ /* 0x001fd0000000080a */
[----:B------:R-:W-:-:S08]  /*0560*/  DFMA R6, R6, R6, R6 ;  /* 0x000000060606722b */ /* 0x000fd00000000006 */
[----:B------:R-:W-:-:S08]  /*0570*/  DFMA R6, R0, R6, R0 ;  /* 0x000000060006722b */ /* 0x000fd00000000000 */
[----:B------:R-:W-:-:S08]  /*0580*/  DFMA R0, R6, -R10, 1 ;  /* 0x3ff000000600742b */ /* 0x000fd0000000080a */
[----:B------:R-:W-:-:S08]  /*0590*/  DFMA R0, R6, R0, R6 ;  /* 0x000000000600722b */ /* 0x000fd00000000006 */
[----:B------:R-:W-:-:S08]  /*05a0*/  DMUL R6, R8, R0 ;  /* 0x0000000008067228 */ /* 0x000fd00000000000 */
[----:B------:R-:W-:-:S08]  /*05b0*/  DFMA R10, R6, -9, R8 ;  /* 0xc0220000060a782b */ /* 0x000fd00000000008 */
[----:B------:R-:W-:-:S10]  /*05c0*/  DFMA R0, R0, R10, R6 ;  /* 0x0000000a0000722b */ /* 0x000fd40000000006 */
[----:B------:R-:W-:-:S05]  /*05d0*/  FFMA R5, RZ, 2.53125, R1 ;  /* 0x40220000ff057823 */ /* 0x000fca0000000001 */
[----:B------:R-:W-:-:S13]  /*05e0*/  FSETP.GT.AND P0, PT, |R5|, 1.469367938527859385e-39, PT ;  /* 0x001000000500780b */ /* 0x000fda0003f04200 */
[----:B------:R-:W-:Y:S05]  /*05f0*/  @P0 BRA P1, `(.L_x_2) ;  /* 0x0000000000080947 */ /* 0x000fea0000800000 */
[----:B------:R-:W-:-:S07]  /*0600*/  MOV R10, 0x620 ;  /* 0x00000620000a7802 */ /* 0x000fce0000000f00 */
[----:B------:R-:W-:Y:S05]  /*0610*/  CALL.REL.NOINC `($__internal_1_$__cuda_sm20_div_rn_f64_full) ;  /* 0x0000000000087944 */ /* 0x000fea0003c00000 */
.L_x_2:
[----:B------:R-:W-:-:S04]  /*0620*/  IMAD.MOV.U32 R5, RZ, RZ, 0x0 ;  /* 0x00000000ff057424 */ /* 0x000fc800078e00ff */
[----:B------:R-:W-:Y:S05]  /*0630*/  RET.REL.NODEC R4 `(doit) ;  /* 0xfffffff804707950 */ /* 0x000fea0003c3ffff */
        .weak           $__internal_1_$__cuda_sm20_div_rn_f64_full
        .type           $__internal_1_$__cuda_sm20_div_rn_f64_full,@function
        .size           $__internal_1_$__cuda_sm20_div_rn_f64_full,(.L_x_7 - $__internal_1_$__cuda_sm20_div_rn_f64_full)
$__internal_1_$__cuda_sm20_div_rn_f64_full:
[----:B------:R-:W-:Y:S01]  /*0640*/  IMAD.MOV.U32 R1, RZ, RZ, 0x3ff20000 ;  /* 0x3ff20000ff017424 */ /* 0x000fe200078e00ff */
[----:B------:R-:W-:Y:S01]  /*0650*/  MOV R6, 0x1 ;  /* 0x0000000100067802 */ /* 0x000fe20000000f00 */
[----:B------:R-:W-:Y:S01]  /*0660*/  IMAD.MOV.U32 R0, RZ, RZ, 0x0 ;  /* 0x00000000ff007424 */ /* 0x000fe200078e00ff */
[C---:B------:R-:W-:Y:S01]  /*0670*/  FSETP.GEU.AND P1, PT, |R9|.reuse, 1.469367938527859385e-39, PT ;  /* 0x001000000900780b */ /* 0x040fe20003f2e200 */
[----:B------:R-:W0:Y:S01]  /*0680*/  MUFU.RCP64H R7, R1 ;  /* 0x0000000100077308 */ /* 0x000e220000001800 */
[----:B------:R-:W-:Y:S01]  /*0690*/  LOP3.LUT R5, R9, 0x7ff00000, RZ, 0xc0, !PT ;  /* 0x7ff0000009057812 */ /* 0x000fe200078ec0ff */
[----:B------:R-:W-:Y:S02]  /*06a0*/  IMAD.MOV.U32 R11, RZ, RZ, 0x1ca00000 ;  /* 0x1ca00000ff0b7424 */ /* 0x000fe400078e00ff */
[----:B------:R-:W-:Y:S01]  /*06b0*/  IMAD.MOV.U32 R19, RZ, RZ, 0x40200000 ;  /* 0x40200000ff137424 */ /* 0x000fe200078e00ff */
[----:B------:R-:W-:Y:S01]  /*06c0*/  ISETP.GE.U32.AND P0, PT, R5, 0x40200000, PT ;  /* 0x402000000500780c */ /* 0x000fe20003f06070 */
[----:B------:R-:W-:-:S03]  /*06d0*/  IMAD.MOV.U32 R18, RZ, RZ, R5 ;  /* 0x000000ffff127224 */ /* 0x000fc600078e0005 */
[----:B------:R-:W-:Y:S02]  /*06e0*/  SEL R11, R11, 0x63400000, !P0 ;  /* 0x634000000b0b7807 */ /* 0x000fe40004000000 */
[----:B------:R-:W-:Y:S01]  /*06f0*/  IADD3 R21, PT, PT, R19, -0x1, RZ ;  /* 0xffffffff13157810 */ /* 0x000fe20007ffe0ff */
[----:B0-----:R-:W-:-:S08]  /*0700*/  DFMA R12, R6, -R0, 1 ;  /* 0x3ff00000060c742b */ /* 0x001fd00000000800 */
[----:B------:R-:W-:-:S08]  /*0710*/  DFMA R12, R12, R12, R12 ;  /* 0x0000000c0c0c722b */ /* 0x000fd0000000000c */
[----:B------:R-:W-:Y:S01]  /*0720*/  DFMA R14, R6, R12, R6 ;  /* 0x0000000c060e722b */ /* 0x000fe20000000006 */
[C-C-:B------:R-:W-:Y:S01]  /*0730*/  @!P1 LOP3.LUT R12, R11.reuse, 0x80000000, R9.reuse, 0xf8, !PT ;  /* 0x800000000b0c9812 */ /* 0x140fe200078ef809 */
[----:B------:R-:W-:Y:S01]  /*0740*/  IMAD.MOV.U32 R6, RZ, RZ, R8 ;  /* 0x000000ffff067224 */ /* 0x000fe200078e0008 */
[----:B------:R-:W-:Y:S02]  /*0750*/  LOP3.LUT R7, R11, 0x800fffff, R9, 0xf8, !PT ;  /* 0x800fffff0b077812 */ /* 0x000fe400078ef809 */
[----:B------:R-:W-:Y:S01]  /*0760*/  @!P1 LOP3.LUT R13, R12, 0x100000, RZ, 0xfc, !PT ;  /* 0x001000000c0d9812 */ /* 0x000fe200078efcff */
[----:B------:R-:W-:Y:S02]  /*0770*/  @!P1 IMAD.MOV.U32 R12, RZ, RZ, RZ ;  /* 0x000000ffff0c9224 */ /* 0x000fe400078e00ff */
[----:B------:R-:W-:-:S04]  /*0780*/  DFMA R16, R14, -R0, 1 ;  /* 0x3ff000000e10742b */ /* 0x000fc80000000800 */
[----:B------:R-:W-:-:S04]  /*0790*/  @!P1 DFMA R6, R6, 2, -R12 ;  /* 0x400000000606982b */ /* 0x000fc8000000080c */
[----:B------:R-:W-:-:S06]  /*07a0*/  DFMA R12, R14, R16, R14 ;  /* 0x000000100e0c722b */ /* 0x000fcc000000000e */
[----:B------:R-:W-:Y:S02]  /*07b0*/  @!P1 LOP3.LUT R18, R7, 0x7ff00000, RZ, 0xc0, !PT ;  /* 0x7ff0000007129812 */ /* 0x000fe400078ec0ff */
[----:B------:R-:W-:-:S03]  /*07c0*/  DMUL R14, R12, R6 ;  /* 0x000000060c0e7228 */ /* 0x000fc60000000000 */
[----:B------:R-:W-:-:S05]  /*07d0*/  VIADD R20, R18, 0xffffffff ;  /* 0xffffffff12147836 */ /* 0x000fca0000000000 */
[----:B------:R-:W-:Y:S01]  /*07e0*/  DFMA R16, R14, -R0, R6 ;  /* 0x800000000e10722b */ /* 0x000fe20000000006 */
[----:B------:R-:W-:-:S04]  /*07f0*/  ISETP.GT.U32.AND P0, PT, R20, 0x7feffffe, PT ;  /* 0x7feffffe1400780c */ /* 0x000fc80003f04070 */
[----:B------:R-:W-:-:S03]  /*0800*/  ISETP.GT.U32.OR P0, PT, R21, 0x7feffffe, P0 ;  /* 0x7feffffe1500780c */ /* 0x000fc60000704470 */
[----:B------:R-:W-:-:S10]  /*0810*/  DFMA R12, R12, R16, R14 ;  /* 0x000000100c0c722b */ /* 0x000fd4000000000e */
[----:B------:R-:W-:Y:S05]  /*0820*/  @P0 BRA `(.L_x_3) ;  /* 0x0000000000680947 */ /* 0x000fea0003800000 */
[----:B------:R-:W-:-:S05]  /*0830*/  IMAD.MOV.U32 R8, RZ, RZ, 0x40200000 ;  /* 0x40200000ff087424 */ /* 0x000fca00078e00ff */
[----:B------:R-:W-:-:S04]  /*0840*/  VIADDMNMX R5, R5, -R8, 0xb9600000, !PT ;  /* 0xb960000005057446 */ /* 0x000fc80007800908 */
[----:B------:R-:W-:-:S05]  /*0850*/  VIMNMX R8, PT, PT, R5, 0x46a00000, PT ;  /* 0x46a0000005087848 */ /* 0x000fca0003fe0100 */
[----:B------:R-:W-:Y:S02]  /*0860*/  IMAD.IADD R11, R8, 0x1, -R11 ;  /* 0x00000001080b7824 */ /* 0x000fe400078e0a0b */
[----:B------:R-:W-:Y:S02]  /*0870*/  IMAD.MOV.U32 R8, RZ, RZ, RZ ;  /* 0x000000ffff087224 */ /* 0x000fe400078e00ff */
[----:B------:R-:W-:-:S06]  /*0880*/  VIADD R9, R11, 0x7fe00000 ;  /* 0x7fe000000b097836 */ /* 0x000fcc0000000000 */
[----:B------:R-:W-:-:S10]  /*0890*/  DMUL R14, R12, R8 ;  /* 0x000000080c0e7228 */ /* 0x000fd40000000000 */
[----:B------:R-:W-:-:S13]  /*08a0*/  FSETP.GTU.AND P0, PT, |R15|, 1.469367938527859385e-39, PT ;  /* 0x001000000f00780b */ /* 0x000fda0003f0c200 */
[----:B------:R-:W-:Y:S05]  /*08b0*/  @P0 BRA `(.L_x_4) ;  /* 0x0000000000880947 */ /* 0x000fea0003800000 */
[----:B------:R-:W-:Y:S01]  /*08c0*/  DFMA R0, R12, -R0, R6 ;  /* 0x800000000c00722b */ /* 0x000fe20000000006 */
[----:B------:R-:W-:-:S09]  /*08d0*/  IMAD.MOV.U32 R8, RZ, RZ, RZ ;  /* 0x000000ffff087224 */ /* 0x000fd200078e00ff */
[C---:B------:R-:W-:Y:S02]  /*08e0*/  FSETP.NEU.AND P0, PT, R1.reuse, RZ, PT ;  /* 0x000000ff0100720b */ /* 0x040fe40003f0d000 */
[----:B------:R-:W-:-:S04]  /*08f0*/  LOP3.LUT R0, R1, 0x40220000, RZ, 0x3c, !PT ;  /* 0x4022000001007812 */ /* 0x000fc800078e3cff */
[----:B------:R-:W-:-:S04]  /*0900*/  LOP3.LUT R5, R0, 0x80000000, RZ, 0xc0, !PT ;  /* 0x8000000000057812 */ /* 0x000fc800078ec0ff */
[----:B------:R-:W-:-:S03]  /*0910*/  LOP3.LUT R9, R5, R9, RZ, 0xfc, !PT ;  /* 0x0000000905097212 */ /* 0x000fc600078efcff */
[----:B------:R-:W-:Y:S05]  /*0920*/  @!P0 BRA `(.L_x_4) ;  /* 0x00000000006c8947 */ /* 0x000fea0003800000 */
[----:B------:R-:W-:Y:S01]  /*0930*/  IADD3 R1, PT, PT, -R11, RZ, RZ ;  /* 0x000000ff0b017210 */ /* 0x000fe20007ffe1ff */
[----:B------:R-:W-:Y:S01]  /*0940*/  IMAD.MOV.U32 R0, RZ, RZ, RZ ;  /* 0x000000ffff007224 */ /* 0x000fe200078e00ff */
[----:B------:R-:W-:-:S05]  /*0950*/  DMUL.RP R8, R12, R8 ;  /* 0x000000080c087228 */ /* 0x000fca0000008000 */
[----:B------:R-:W-:-:S05]  /*0960*/  DFMA R0, R14, -R0, R12 ;  /* 0x800000000e00722b */ /* 0x000fca000000000c */
[----:B------:R-:W-:Y:S02]  /*0970*/  LOP3.LUT R5, R9, R5, RZ, 0x3c, !PT ;  /* 0x0000000509057212 */ /* 0x000fe400078e3cff */
[----:B------:R-:W-:-:S04]  /*0980*/  IADD3 R0, PT, PT, -R11, -0x43300000, RZ ;  /* 0xbcd000000b007810 */ /* 0x000fc80007ffe1ff */
[----:B------:R-:W-:-:S04]  /*0990*/  FSETP.NEU.AND P0, PT, |R1|, R0, PT ;  /* 0x000000000100720b */ /* 0x000fc80003f0d200 */
[----:B------:R-:W-:Y:S02]  /*09a0*/  FSEL R14, R8, R14, !P0 ;  /* 0x0000000e080e7208 */ /* 0x000fe40004000000 */
[----:B------:R-:W-:Y:S01]  /*09b0*/  FSEL R15, R5, R15, !P0 ;  /* 0x0000000f050f7208 */ /* 0x000fe20004000000 */
[----:B------:R-:W-:Y:S06]  /*09c0*/  BRA `(.L_x_4) ;  /* 0x0000000000447947 */ /* 0x000fec0003800000 */
.L_x_3:
[----:B------:R-:W-:-:S14]  /*09d0*/  DSETP.NAN.AND P0, PT, R8, R8, PT ;  /* 0x000000080800722a */ /* 0x000fdc0003f08000 */
[----:B------:R-:W-:Y:S05]  /*09e0*/  @P0 BRA `(.L_x_5) ;  /* 0x0000000000340947 */ /* 0x000fea0003800000 */
[----:B------:R-:W-:Y:S01]  /*09f0*/  ISETP.NE.AND P0, PT, R18, R19, PT ;  /* 0x000000131200720c */ /* 0x000fe20003f05270 */
[----:B------:R-:W-:Y:S02]  /*0a00*/  IMAD.MOV.U32 R14, RZ, RZ, 0x0 ;  /* 0x00000000ff0e7424 */ /* 0x000fe400078e00ff */
[----:B------:R-:W-:-:S10]  /*0a10*/  IMAD.MOV.U32 R15, RZ, RZ, -0x80000 ;  /* 0xfff80000ff0f7424 */ /* 0x000fd400078e00ff */
[----:B------:R-:W-:Y:S05]  /*0a20*/  @!P0 BRA `(.L_x_4) ;  /* 0x00000000002c8947 */ /* 0x000fea0003800000 */
[----:B------:R-:W-:Y:S02]  /*0a30*/  ISETP.NE.AND P0, PT, R18, 0x7ff00000, PT ;  /* 0x7ff000001200780c */ /* 0x000fe40003f05270 */
[----:B------:R-:W-:Y:S02]  /*0a40*/  LOP3.LUT R9, R9, 0x40220000, RZ, 0x3c, !PT ;  /* 0x4022000009097812 */ /* 0x000fe400078e3cff */
[----:B------:R-:W-:Y:S02]  /*0a50*/  ISETP.EQ.OR P0, PT, R19, RZ, !P0 ;  /* 0x000000ff1300720c */ /* 0x000fe40004702670 */
[----:B------:R-:W-:-:S11]  /*0a60*/  LOP3.LUT R15, R9, 0x80000000, RZ, 0xc0, !PT ;  /* 0x80000000090f7812 */ /* 0x000fd600078ec0ff */
[----:B------:R-:W-:Y:S01]  /*0a70*/  @P0 LOP3.LUT R0, R15, 0x7ff00000, RZ, 0xfc, !PT ;  /* 0x7ff000000f000812 */ /* 0x000fe200078efcff */
[----:B------:R-:W-:Y:S02]  /*0a80*/  @!P0 IMAD.MOV.U32 R14, RZ, RZ, RZ ;  /* 0x000000ffff0e8224 */ /* 0x000fe400078e00ff */
[----:B------:R-:W-:Y:S01]  /*0a90*/  @P0 IMAD.MOV.U32 R14, RZ, RZ, RZ ;  /* 0x000000ffff0e0224 */ /* 0x000fe200078e00ff */
[----:B------:R-:W-:Y:S01]  /*0aa0*/  @P0 MOV R15, R0 ;  /* 0x00000000000f0202 */ /* 0x000fe20000000f00 */
[----:B------:R-:W-:Y:S06]  /*0ab0*/  BRA `(.L_x_4) ;  /* 0x0000000000087947 */ /* 0x000fec0003800000 */
.L_x_5:
[----:B------:R-:W-:Y:S01]  /*0ac0*/  LOP3.LUT R15, R9, 0x80000, RZ, 0xfc, !PT ;  /* 0x00080000090f7812 */ /* 0x000fe200078efcff */
[----:B------:R-:W-:-:S07]  /*0ad0*/  IMAD.MOV.U32 R14, RZ, RZ, R8 ;  /* 0x000000ffff0e7224 */ /* 0x000fce00078e0008 */
.L_x_4:
[----:B------:R-:W-:Y:S02]  /*0ae0*/  IMAD.MOV.U32 R11, RZ, RZ, 0x0 ;  /* 0x00000000ff0b7424 */ /* 0x000fe400078e00ff */
[----:B------:R-:W-:Y:S02]  /*0af0*/  IMAD.MOV.U32 R0, RZ, RZ, R14 ;  /* 0x000000ffff007224 */ /* 0x000fe400078e000e */
[----:B------:R-:W-:Y:S01]  /*0b00*/  IMAD.MOV.U32 R1, RZ, RZ, R15 ;  /* 0x000000ffff017224 */ /* 0x000fe200078e000f */
[----:B------:R-:W-:Y:S06]  /*0b10*/  RET.REL.NODEC R10 `(doit) ;  /* 0xfffffff40a387950 */ /* 0x000fec0003c3ffff */
.L_x_6:
[----:B------:R-:W-:-:S00]  /*0b20*/  BRA `(.L_x_6) ;  /* 0xfffffffc00fc7947 */ /* 0x000fc0000383ffff */
[----:B------:R-:W-:-:S00]  /*0b30*/  NOP ;  /* 0x0000000000007918 */ /* 0x000fc00000000000 */
        /* <DEDUP_REMOVED lines=12> */
.L_x_7:


//--------------------- .nv.shared.doit           --------------------------
	.section	.nv.shared.doit,"aw",@nobits
	.sectionflags	@""
	.align	4
.nv.shared.doit:
	.zero		9216


//--------------------- .nv.shared.reserved.0     --------------------------
	.section	.nv.shared.reserved.0,"aw",@nobits
	.weak		__nv_reservedSMEM_offset_0_alias
	.size		__nv_reservedSMEM_offset_0_alias, 0, 64
	.other		__nv_reservedSMEM_offset_0_alias,@"STO_CUDA_RESERVED_SHARED STV_DEFAULT"
__nv_reservedSMEM_offset_0_alias:
	.zero		0
	.zero		64


//--------------------- .nv.constant0.doit        --------------------------
	.section	.nv.constant0.doit,"a",@progbits
	.sectionflags	@""
	.align	4
.nv.constant0.doit:
	.zero		896


//--------------------- SYMBOLS --------------------------

	.type		.nv.reservedSmem.offset0,@object
	.size		.nv.reservedSmem.offset0,0x4
	.type		.nv.reservedSmem.cap,@object
	.size		.nv.reservedSmem.cap,0x4
